//
// Generated by NVIDIA NVVM Compiler
//
// Compiler Build ID: CL-36424714
// Cuda compilation tools, release 13.0, V13.0.88
// Based on NVVM 20.0.0
//

.version 9.0
.target sm_100
.address_size 64

	// .globl	_Z4multPfS_S_

.visible .entry _Z4multPfS_S_(
	.param .u64 .ptr .align 1 _Z4multPfS_S__param_0,
	.param .u64 .ptr .align 1 _Z4multPfS_S__param_1,
	.param .u64 .ptr .align 1 _Z4multPfS_S__param_2
)
{
	.reg .b32 	%r<5>;
	.reg .b32 	%f<4>;
	.reg .b64 	%rd<11>;

	ld.param.u64 	%rd1, [_Z4multPfS_S__param_0];
	ld.param.u64 	%rd2, [_Z4multPfS_S__param_1];
	ld.param.u64 	%rd3, [_Z4multPfS_S__param_2];
	cvta.to.global.u64 	%rd4, %rd3;
	cvta.to.global.u64 	%rd5, %rd2;
	cvta.to.global.u64 	%rd6, %rd1;
	mov.u32 	%r1, %tid.x;
	mov.u32 	%r2, %ntid.x;
	mov.u32 	%r3, %ctaid.x;
	mad.lo.s32 	%r4, %r2, %r3, %r1;
	mul.wide.s32 	%rd7, %r4, 4;
	add.s64 	%rd8, %rd6, %rd7;
	ld.global.f32 	%f1, [%rd8];
	add.s64 	%rd9, %rd5, %rd7;
	ld.global.f32 	%f2, [%rd9];
	mul.f32 	%f3, %f1, %f2;
	add.s64 	%rd10, %rd4, %rd7;
	st.global.f32 	[%rd10], %f3;
	ret;

}


// ===== COMPILED SASS (sm_100) =====

	.target	sm_100

	.elftype	@"ET_EXEC"


//--------------------- .note.nv.tkinfo           --------------------------
	.section	.note.nv.tkinfo,"",@"SHT_NOTE"
	.sectionflags	@"SHF_NOTE_NV_TKINFO"
	.tkinfo
        /*0018*/ 	.word	0x00000002
        /*0030*/ 	.string	""
        /*0030*/ 	.string	"ptxas"
        /*0030*/ 	.string	"Cuda compilation tools, release 13.0, V13.0.88"
        /*0030*/ 	.string	"Build cuda_13.0.r13.0/compiler.36424714_0"
        /*0030*/ 	.string	"-arch sm_100 -m 64 "



//--------------------- .note.nv.cuinfo           --------------------------
	.section	.note.nv.cuinfo,"",@"SHT_NOTE"
	.sectionflags	@"SHF_NOTE_NV_CUINFO"
        /*0018*/ 	.short	0x0002
        /*001a*/ 	.short	0x0064
        /*001c*/ 	.short	0x0082
	.zero		2


//--------------------- .nv.info                  --------------------------
	.section	.nv.info,"",@"SHT_CUDA_INFO"
	.align	4


	//----- nvinfo : EIATTR_REGCOUNT
	.align		4
        /*0000*/ 	.byte	0x04, 0x2f
        /*0002*/ 	.short	(.L_1 - .L_0)
	.align		4
.L_0:
        /*0004*/ 	.word	index@(_Z4multPfS_S_)
        /*0008*/ 	.word	0x0000000c


	//----- nvinfo : EIATTR_FRAME_SIZE
	.align		4
.L_1:
        /*000c*/ 	.byte	0x04, 0x11
        /*000e*/ 	.short	(.L_3 - .L_2)
	.align		4
.L_2:
        /*0010*/ 	.word	index@(_Z4multPfS_S_)
        /*0014*/ 	.word	0x00000000


	//----- nvinfo : EIATTR_MIN_STACK_SIZE
	.align		4
.L_3:
        /*0018*/ 	.byte	0x04, 0x12
        /*001a*/ 	.short	(.L_5 - .L_4)
	.align		4
.L_4:
        /*001c*/ 	.word	index@(_Z4multPfS_S_)
        /*0020*/ 	.word	0x00000000
.L_5:


//--------------------- .nv.compat                --------------------------
	.section	.nv.compat,"",@"SHT_CUDA_COMPAT_INFO"
	.align	4
        /*0000*/ 	.byte	0x02, 0x09, 0x00, 0x00, 0x02, 0x02, 0x01, 0x00, 0x02, 0x05, 0x05, 0x00, 0x03, 0x07, 0x01, 0x01
        /*0010*/ 	.byte	0x02, 0x03, 0x00, 0x00, 0x02, 0x06, 0x01, 0x00, 0x04, 0x0b, 0x08, 0x00, 0x09, 0x00, 0x00, 0x00
        /*0020*/ 	.byte	0x00, 0x00, 0x00, 0x00


//--------------------- .nv.info._Z4multPfS_S_    --------------------------
	.section	.nv.info._Z4multPfS_S_,"",@"SHT_CUDA_INFO"
	.sectionflags	@""
	.align	4


	//----- nvinfo : EIATTR_CUDA_API_VERSION
	.align		4
        /*0000*/ 	.byte	0x04, 0x37
        /*0002*/ 	.short	(.L_7 - .L_6)
.L_6:
        /*0004*/ 	.word	0x00000082


	//----- nvinfo : EIATTR_KPARAM_INFO
	.align		4
.L_7:
        /*0008*/ 	.byte	0x04, 0x17
        /*000a*/ 	.short	(.L_9 - .L_8)
.L_8:
        /*000c*/ 	.word	0x00000000
        /*0010*/ 	.short	0x0002
        /*0012*/ 	.short	0x0010
        /*0014*/ 	.byte	0x00, 0xf5, 0x21, 0x00


	//----- nvinfo : EIATTR_KPARAM_INFO
	.align		4
.L_9:
        /*0018*/ 	.byte	0x04, 0x17
        /*001a*/ 	.short	(.L_11 - .L_10)
.L_10:
        /*001c*/ 	.word	0x00000000
        /*0020*/ 	.short	0x0001
        /*0022*/ 	.short	0x0008
        /*0024*/ 	.byte	0x00, 0xf5, 0x21, 0x00


	//----- nvinfo : EIATTR_KPARAM_INFO
	.align		4
.L_11:
        /*0028*/ 	.byte	0x04, 0x17
        /*002a*/ 	.short	(.L_13 - .L_12)
.L_12:
        /*002c*/ 	.word	0x00000000
        /*0030*/ 	.short	0x0000
        /*0032*/ 	.short	0x0000
        /*0034*/ 	.byte	0x00, 0xf5, 0x21, 0x00


	//----- nvinfo : EIATTR_SPARSE_MMA_MASK
	.align		4
.L_13:
        /*0038*/ 	.byte	0x03, 0x50
        /*003a*/ 	.short	0x0000


	//----- nvinfo : EIATTR_MAXREG_COUNT
	.align		4
        /*003c*/ 	.byte	0x03, 0x1b
        /*003e*/ 	.short	0x00ff


	//----- nvinfo : EIATTR_MERCURY_ISA_VERSION
	.align		4
        /*0040*/ 	.byte	0x03, 0x5f
        /*0042*/ 	.short	0x0101


	//----- nvinfo : EIATTR_VRC_CTA_INIT_COUNT
	.align		4
        /*0044*/ 	.byte	0x02, 0x4a
	.zero		1
	.zero		1


	//----- nvinfo : EIATTR_EXIT_INSTR_OFFSETS
	.align		4
        /*0048*/ 	.byte	0x04, 0x1c
        /*004a*/ 	.short	(.L_15 - .L_14)


	//   ....[0]....
.L_14:
        /*004c*/ 	.word	0x00000100


	//----- nvinfo : EIATTR_CBANK_PARAM_SIZE
	.align		4
.L_15:
        /*0050*/ 	.byte	0x03, 0x19
        /*0052*/ 	.short	0x0018


	//----- nvinfo : EIATTR_PARAM_CBANK
	.align		4
        /*0054*/ 	.byte	0x04, 0x0a
        /*0056*/ 	.short	(.L_17 - .L_16)
	.align		4
.L_16:
        /*0058*/ 	.word	index@(.nv.constant0._Z4multPfS_S_)
        /*005c*/ 	.short	0x0380
        /*005e*/ 	.short	0x0018


	//----- nvinfo : EIATTR_SW_WAR
	.align		4
.L_17:
        /*0060*/ 	.byte	0x04, 0x36
        /*0062*/ 	.short	(.L_19 - .L_18)
.L_18:
        /*0064*/ 	.word	0x00000008
.L_19:


//--------------------- .nv.callgraph             --------------------------
	.section	.nv.callgraph,"",@"SHT_CUDA_CALLGRAPH"
	.align	4
	.sectionentsize	8
	.align		4
        /*0000*/ 	.word	0x00000000
	.align		4
        /*0004*/ 	.word	0xffffffff
	.align		4
        /*0008*/ 	.word	0x00000000
	.align		4
        /*000c*/ 	.word	0xfffffffe
	.align		4
        /*0010*/ 	.word	0x00000000
	.align		4
        /*0014*/ 	.word	0xfffffffd
	.align		4
        /*0018*/ 	.word	0x00000000
	.align		4
        /*001c*/ 	.word	0xfffffffc


//--------------------- .text._Z4multPfS_S_       --------------------------
	.section	.text._Z4multPfS_S_,"ax",@progbits
	.align	128
        .global         _Z4multPfS_S_
        .type           _Z4multPfS_S_,@function
        .size           _Z4multPfS_S_,(.L_x_1 - _Z4multPfS_S_)
        .other          _Z4multPfS_S_,@"STO_CUDA_ENTRY STV_DEFAULT"
_Z4multPfS_S_:
.text._Z4multPfS_S_:
[----:B------:R-:W-:Y:S01]  /*0000*/  LDC R1, c[0x0][0x37c] ;  /* 0x0000df00ff017b82 */ /* 0x000fe20000000800 */
[----:B------:R-:W0:Y:S07]  /*0010*/  S2R R9, SR_TID.X ;  /* 0x0000000000097919 */ /* 0x000e2e0000002100 */
[----:B------:R-:W1:Y:S01]  /*0020*/  LDC.64 R2, c[0x0][0x380] ;  /* 0x0000e000ff027b82 */ /* 0x000e620000000a00 */
[----:B------:R-:W0:Y:S01]  /*0030*/  LDCU UR6, c[0x0][0x360] ;  /* 0x00006c00ff0677ac */ /* 0x000e220008000800 */
[----:B------:R-:W0:Y:S01]  /*0040*/  S2R R0, SR_CTAID.X ;  /* 0x0000000000007919 */ /* 0x000e220000002500 */
[----:B------:R-:W2:Y:S05]  /*0050*/  LDCU.64 UR4, c[0x0][0x358] ;  /* 0x00006b00ff0477ac */ /* 0x000eaa0008000a00 */
[----:B------:R-:W3:Y:S08]  /*0060*/  LDC.64 R4, c[0x0][0x388] ;  /* 0x0000e200ff047b82 */ /* 0x000ef00000000a00 */
[----:B------:R-:W4:Y:S01]  /*0070*/  LDC.64 R6, c[0x0][0x390] ;  /* 0x0000e400ff067b82 */ /* 0x000f220000000a00 */
[----:B0-----:R-:W-:-:S04]  /*0080*/  IMAD R9, R0, UR6, R9 ;  /* 0x0000000600097c24 */ /* 0x001fc8000f8e0209 */
[----:B-1----:R-:W-:-:S04]  /*0090*/  IMAD.WIDE R2, R9, 0x4, R2 ;  /* 0x0000000409027825 */ /* 0x002fc800078e0202 */
[C---:B---3--:R-:W-:Y:S02]  /*00a0*/  IMAD.WIDE R4, R9.reuse, 0x4, R4 ;  /* 0x0000000409047825 */ /* 0x048fe400078e0204 */
[----:B--2---:R-:W2:Y:S04]  /*00b0*/  LDG.E R2, desc[UR4][R2.64] ;  /* 0x0000000402027981 */ /* 0x004ea8000c1e1900 */
[----:B------:R-:W2:Y:S01]  /*00c0*/  LDG.E R5, desc[UR4][R4.64] ;  /* 0x0000000404057981 */ /* 0x000ea2000c1e1900 */
[----:B----4-:R-:W-:-:S04]  /*00d0*/  IMAD.WIDE R6, R9, 0x4, R6 ;  /* 0x0000000409067825 */ /* 0x010fc800078e0206 */
[----:B--2---:R-:W-:-:S05]  /*00e0*/  FMUL R9, R2, R5 ;  /* 0x0000000502097220 */ /* 0x004fca0000400000 */
[----:B------:R-:W-:Y:S01]  /*00f0*/  STG.E desc[UR4][R6.64], R9 ;  /* 0x0000000906007986 */ /* 0x000fe2000c101904 */
[----:B------:R-:W-:Y:S05]  /*0100*/  EXIT ;  /* 0x000000000000794d */ /* 0x000fea0003800000 */
.L_x_0:
[----:B------:R-:W-:-:S00]  /*0110*/  BRA `(.L_x_0) ;  /* 0xfffffffc00fc7947 */ /* 0x000fc0000383ffff */
[----:B------:R-:W-:-:S00]  /*0120*/  NOP ;  /* 0x0000000000007918 */ /* 0x000fc00000000000 */
        /* <DEDUP_REMOVED lines=13> */
.L_x_1:


//--------------------- .nv.shared.reserved.0     --------------------------
	.section	.nv.shared.reserved.0,"aw",@nobits
	.weak		__nv_reservedSMEM_offset_0_alias
	.size		__nv_reservedSMEM_offset_0_alias, 0, 64
	.other		__nv_reservedSMEM_offset_0_alias,@"STO_CUDA_RESERVED_SHARED STV_DEFAULT"
__nv_reservedSMEM_offset_0_alias:
	.zero		0
	.zero		64


//--------------------- .nv.constant0._Z4multPfS_S_ --------------------------
	.section	.nv.constant0._Z4multPfS_S_,"a",@progbits
	.sectionflags	@""
	.align	4
.nv.constant0._Z4multPfS_S_:
	.zero		920


//--------------------- SYMBOLS --------------------------

	.type		.nv.reservedSmem.offset0,@object
	.size		.nv.reservedSmem.offset0,0x4
